	.headerflags	@"EF_CUDA_TEXMODE_UNIFIED EF_CUDA_64BIT_ADDRESS EF_CUDA_ACCELERATORS EF_CUDA_SM90 EF_CUDA_VIRTUAL_SM(EF_CUDA_SM90)"
	.elftype	@"ET_EXEC"


//--------------------- .nv.info                  --------------------------
	.section	.nv.info,"",@"SHT_CUDA_INFO"
	.align	4


	//----- nvinfo : EIATTR_REGCOUNT
	.align		4
        /*0000*/ 	.byte	0x04, 0x2f
        /*0002*/ 	.short	(.L_1 - .L_0)
	.align		4
.L_0:
        /*0004*/ 	.word	index@(triton_poi_fused_convolution_relu_threshold_backward_21)
        /*0008*/ 	.word	0x0000003a


	//----- nvinfo : EIATTR_MIN_STACK_SIZE
	.align		4
.L_1:
        /*000c*/ 	.byte	0x04, 0x12
        /*000e*/ 	.short	(.L_3 - .L_2)
	.align		4
.L_2:
        /*0010*/ 	.word	index@(triton_poi_fused_convolution_relu_threshold_backward_21)
        /*0014*/ 	.word	0x00000000


	//----- nvinfo : EIATTR_FRAME_SIZE
	.align		4
.L_3:
        /*0018*/ 	.byte	0x04, 0x11
        /*001a*/ 	.short	(.L_5 - .L_4)
	.align		4
.L_4:
        /*001c*/ 	.word	index@(triton_poi_fused_convolution_relu_threshold_backward_21)
        /*0020*/ 	.word	0x00000000


	//----- nvinfo : EIATTR_MIN_STACK_SIZE
	.align		4
.L_5:
        /*0024*/ 	.byte	0x04, 0x12
        /*0026*/ 	.short	(.L_7 - .L_6)
	.align		4
.L_6:
        /*0028*/ 	.word	index@(triton_poi_fused_convolution_relu_threshold_backward_21)
        /*002c*/ 	.word	0x00000000
.L_7:


//--------------------- .nv.info.triton_poi_fused_convolution_relu_threshold_backward_21 --------------------------
	.section	.nv.info.triton_poi_fused_convolution_relu_threshold_backward_21,"",@"SHT_CUDA_INFO"
	.sectionflags	@""
	.align	4


	//----- nvinfo : EIATTR_CUDA_API_VERSION
	.align		4
        /*0000*/ 	.byte	0x04, 0x37
        /*0002*/ 	.short	(.L_9 - .L_8)
.L_8:
        /*0004*/ 	.word	0x0000007c


	//----- nvinfo : EIATTR_KPARAM_INFO
	.align		4
.L_9:
        /*0008*/ 	.byte	0x04, 0x17
        /*000a*/ 	.short	(.L_11 - .L_10)
.L_10:
        /*000c*/ 	.word	0x00000000
        /*0010*/ 	.short	0x0005
        /*0012*/ 	.short	0x0024
        /*0014*/ 	.byte	0x00, 0xf0, 0x11, 0x00


	//----- nvinfo : EIATTR_KPARAM_INFO
	.align		4
.L_11:
        /*0018*/ 	.byte	0x04, 0x17
        /*001a*/ 	.short	(.L_13 - .L_12)
.L_12:
        /*001c*/ 	.word	0x00000000
        /*0020*/ 	.short	0x0004
        /*0022*/ 	.short	0x0020
        /*0024*/ 	.byte	0x00, 0xf0, 0x11, 0x00


	//----- nvinfo : EIATTR_KPARAM_INFO
	.align		4
.L_13:
        /*0028*/ 	.byte	0x04, 0x17
        /*002a*/ 	.short	(.L_15 - .L_14)
.L_14:
        /*002c*/ 	.word	0x00000000
        /*0030*/ 	.short	0x0003
        /*0032*/ 	.short	0x0018
        /*0034*/ 	.byte	0x00, 0xf4, 0x21, 0x00


	//----- nvinfo : EIATTR_KPARAM_INFO
	.align		4
.L_15:
        /*0038*/ 	.byte	0x04, 0x17
        /*003a*/ 	.short	(.L_17 - .L_16)
.L_16:
        /*003c*/ 	.word	0x00000000
        /*0040*/ 	.short	0x0002
        /*0042*/ 	.short	0x0010
        /*0044*/ 	.byte	0x00, 0xf4, 0x21, 0x00


	//----- nvinfo : EIATTR_KPARAM_INFO
	.align		4
.L_17:
        /*0048*/ 	.byte	0x04, 0x17
        /*004a*/ 	.short	(.L_19 - .L_18)
.L_18:
        /*004c*/ 	.word	0x00000000
        /*0050*/ 	.short	0x0001
        /*0052*/ 	.short	0x0008
        /*0054*/ 	.byte	0x00, 0xf4, 0x21, 0x00


	//----- nvinfo : EIATTR_KPARAM_INFO
	.align		4
.L_19:
        /*0058*/ 	.byte	0x04, 0x17
        /*005a*/ 	.short	(.L_21 - .L_20)
.L_20:
        /*005c*/ 	.word	0x00000000
        /*0060*/ 	.short	0x0000
        /*0062*/ 	.short	0x0000
        /*0064*/ 	.byte	0x00, 0xf4, 0x21, 0x00


	//----- nvinfo : EIATTR_SPARSE_MMA_MASK
	.align		4
.L_21:
        /*0068*/ 	.byte	0x03, 0x50
        /*006a*/ 	.short	0x0000


	//----- nvinfo : EIATTR_MAXREG_COUNT
	.align		4
        /*006c*/ 	.byte	0x03, 0x1b
        /*006e*/ 	.short	0x00ff


	//----- nvinfo : EIATTR_EXIT_INSTR_OFFSETS
	.align		4
        /*0070*/ 	.byte	0x04, 0x1c
        /*0072*/ 	.short	(.L_23 - .L_22)


	//   ....[0]....
.L_22:
        /*0074*/ 	.word	0x00001aa0


	//   ....[1]....
        /*0078*/ 	.word	0x00001ac0


	//----- nvinfo : EIATTR_REQNTID
	.align		4
.L_23:
        /*007c*/ 	.byte	0x04, 0x10
        /*007e*/ 	.short	(.L_25 - .L_24)
.L_24:
        /*0080*/ 	.word	0x00000100
        /*0084*/ 	.word	0x00000001
        /*0088*/ 	.word	0x00000001


	//----- nvinfo : EIATTR_CBANK_PARAM_SIZE
	.align		4
.L_25:
        /*008c*/ 	.byte	0x03, 0x19
        /*008e*/ 	.short	0x0028


	//----- nvinfo : EIATTR_PARAM_CBANK
	.align		4
        /*0090*/ 	.byte	0x04, 0x0a
        /*0092*/ 	.short	(.L_27 - .L_26)
	.align		4
.L_26:
        /*0094*/ 	.word	index@(.nv.constant0.triton_poi_fused_convolution_relu_threshold_backward_21)
        /*0098*/ 	.short	0x0210
        /*009a*/ 	.short	0x0028


	//----- nvinfo : EIATTR_SW_WAR
	.align		4
.L_27:
        /*009c*/ 	.byte	0x04, 0x36
        /*009e*/ 	.short	(.L_29 - .L_28)
.L_28:
        /*00a0*/ 	.word	0x00000008
.L_29:


//--------------------- .nv.callgraph             --------------------------
	.section	.nv.callgraph,"",@"SHT_CUDA_CALLGRAPH"
	.align	4
	.sectionentsize	8
	.align		4
        /*0000*/ 	.word	0x00000000
	.align		4
        /*0004*/ 	.word	0xffffffff
	.align		4
        /*0008*/ 	.word	0x00000000
	.align		4
        /*000c*/ 	.word	0xfffffffe
	.align		4
        /*0010*/ 	.word	0x00000000
	.align		4
        /*0014*/ 	.word	0xfffffffd
	.align		4
        /*0018*/ 	.word	0x00000000
	.align		4
        /*001c*/ 	.word	0xfffffffc


//--------------------- .text.triton_poi_fused_convolution_relu_threshold_backward_21 --------------------------
	.section	.text.triton_poi_fused_convolution_relu_threshold_backward_21,"ax",@progbits
	.sectionflags	@"SHF_BARRIERS=1"
	.align	128
        .global         triton_poi_fused_convolution_relu_threshold_backward_21
        .type           triton_poi_fused_convolution_relu_threshold_backward_21,@function
        .size           triton_poi_fused_convolution_relu_threshold_backward_21,(.L_x_1 - triton_poi_fused_convolution_relu_threshold_backward_21)
        .other          triton_poi_fused_convolution_relu_threshold_backward_21,@"STO_CUDA_ENTRY STV_DEFAULT"
triton_poi_fused_convolution_relu_threshold_backward_21:
.text.triton_poi_fused_convolution_relu_threshold_backward_21:
[----:B------:R-:W0:Y:S01]  /*0000*/  LDC R1, c[0x0][0x28] ;  /* 0x00000a00ff017b82 */ /* 0x000e220000000800 */
[----:B------:R-:W1:Y:S07]  /*0010*/  S2R R32, SR_TID.X ;  /* 0x0000000000207919 */ /* 0x000e6e0000002100 */
[----:B------:R-:W2:Y:S01]  /*0020*/  LDC.64 R4, c[0x0][0x210] ;  /* 0x00008400ff047b82 */ /* 0x000ea20000000a00 */
[----:B------:R-:W-:Y:S02]  /*0030*/  CS2R R8, SRZ ;  /* 0x0000000000087805 */ /* 0x000fe4000001ff00 */
[----:B------:R-:W-:Y:S01]  /*0040*/  CS2R R10, SRZ ;  /* 0x00000000000a7805 */ /* 0x000fe2000001ff00 */
[----:B------:R-:W3:Y:S01]  /*0050*/  S2R R45, SR_CTAID.Y ;  /* 0x00000000002d7919 */ /* 0x000ee20000002600 */
[----:B------:R-:W-:Y:S01]  /*0060*/  ULDC.64 UR6, c[0x0][0x208] ;  /* 0x0000820000067ab9 */ /* 0x000fe20000000a00 */
[----:B------:R-:W4:Y:S01]  /*0070*/  S2R R47, SR_CTAID.X ;  /* 0x00000000002f7919 */ /* 0x000f220000002500 */
[----:B-1----:R-:W-:Y:S01]  /*0080*/  IMAD.SHL.U32 R2, R32, 0x10, RZ ;  /* 0x0000001020027824 */ /* 0x002fe200078e00ff */
[----:B------:R-:W-:-:S02]  /*0090*/  SHF.R.U32.HI R30, RZ, 0x4, R32 ;  /* 0x00000004ff1e7819 */ /* 0x000fc40000011620 */
[--C-:B---3--:R-:W-:Y:S02]  /*00a0*/  SHF.R.S32.HI R31, RZ, 0x17, R45.reuse ;  /* 0x00000017ff1f7819 */ /* 0x108fe4000001142d */
[----:B------:R-:W-:Y:S01]  /*00b0*/  LOP3.LUT R0, R2, 0xf0, RZ, 0xc0, !PT ;  /* 0x000000f002007812 */ /* 0x000fe200078ec0ff */
[----:B----4-:R-:W-:Y:S01]  /*00c0*/  IMAD.SHL.U32 R47, R47, 0x10, RZ ;  /* 0x000000102f2f7824 */ /* 0x010fe200078e00ff */
[----:B------:R-:W-:Y:S02]  /*00d0*/  SGXT.U32 R30, R30, 0x4 ;  /* 0x000000041e1e781a */ /* 0x000fe40000000000 */
[----:B------:R-:W-:-:S04]  /*00e0*/  PRMT R3, R0, 0x6540, R45 ;  /* 0x0000654000037816 */ /* 0x000fc8000000002d */
[----:B------:R-:W-:-:S04]  /*00f0*/  SHF.R.S32.HI R0, RZ, 0x1f, R3 ;  /* 0x0000001fff007819 */ /* 0x000fc80000011403 */
[----:B------:R-:W-:Y:S02]  /*0100*/  LEA.HI R6, R0, R3, RZ, 0xa ;  /* 0x0000000300067211 */ /* 0x000fe400078f50ff */
[----:B------:R-:W-:-:S03]  /*0110*/  LOP3.LUT R0, R47, R30, RZ, 0xfc, !PT ;  /* 0x0000001e2f007212 */ /* 0x000fc600078efcff */
[C---:B------:R-:W-:Y:S01]  /*0120*/  IMAD.SHL.U32 R7, R6.reuse, 0x10, RZ ;  /* 0x0000001006077824 */ /* 0x040fe200078e00ff */
[----:B------:R-:W-:Y:S02]  /*0130*/  LOP3.LUT R6, R6, 0xfffffc00, RZ, 0xc0, !PT ;  /* 0xfffffc0006067812 */ /* 0x000fe400078ec0ff */
[----:B------:R-:W-:Y:S02]  /*0140*/  SGXT R31, R31, 0x1 ;  /* 0x000000011f1f781a */ /* 0x000fe40000000200 */
[----:B------:R-:W-:Y:S02]  /*0150*/  LOP3.LUT R7, R7, 0xffffc000, RZ, 0xc0, !PT ;  /* 0xffffc00007077812 */ /* 0x000fe400078ec0ff */
[C---:B------:R-:W-:Y:S02]  /*0160*/  LOP3.LUT R12, R3.reuse, 0x4, RZ, 0xfc, !PT ;  /* 0x00000004030c7812 */ /* 0x040fe400078efcff */
[C---:B------:R-:W-:Y:S01]  /*0170*/  ISETP.GE.AND P5, PT, R0.reuse, 0x10, PT ;  /* 0x000000100000780c */ /* 0x040fe20003fa6270 */
[----:B------:R-:W-:Y:S01]  /*0180*/  IMAD R17, R0, 0x400, R7 ;  /* 0x0000040000117824 */ /* 0x000fe200078e0207 */
[----:B------:R-:W-:-:S02]  /*0190*/  LOP3.LUT R14, R3, 0x8, RZ, 0xfc, !PT ;  /* 0x00000008030e7812 */ /* 0x000fc400078efcff */
[----:B------:R-:W-:Y:S02]  /*01a0*/  LOP3.LUT R16, R3, 0xc, RZ, 0xfc, !PT ;  /* 0x0000000c03107812 */ /* 0x000fe400078efcff */
[----:B------:R-:W-:Y:S02]  /*01b0*/  IADD3 R0, R17, R3, -R6 ;  /* 0x0000000311007210 */ /* 0x000fe40007ffe806 */
[C---:B------:R-:W-:Y:S02]  /*01c0*/  LEA.HI R3, R31.reuse, R12, RZ, 0xa ;  /* 0x0000000c1f037211 */ /* 0x040fe400078f50ff */
[----:B------:R-:W-:Y:S01]  /*01d0*/  LEA.HI R13, R31, R14, RZ, 0xa ;  /* 0x0000000e1f0d7211 */ /* 0x000fe200078f50ff */
[----:B--2---:R-:W-:Y:S01]  /*01e0*/  IMAD.WIDE R6, R0, 0x4, R4 ;  /* 0x0000000400067825 */ /* 0x004fe200078e0204 */
[----:B------:R-:W-:Y:S02]  /*01f0*/  LOP3.LUT R3, R3, 0xfffffc00, RZ, 0xc0, !PT ;  /* 0xfffffc0003037812 */ /* 0x000fe400078ec0ff */
[----:B------:R-:W-:-:S02]  /*0200*/  LEA.HI R15, R31, R16, RZ, 0xa ;  /* 0x000000101f0f7211 */ /* 0x000fc400078f50ff */
[----:B------:R-:W-:Y:S01]  /*0210*/  LOP3.LUT R13, R13, 0xfffffc00, RZ, 0xc0, !PT ;  /* 0xfffffc000d0d7812 */ /* 0x000fe200078ec0ff */
[----:B------:R1:W2:Y:S01]  /*0220*/  @!P5 LDG.E.EL.128 R8, desc[UR6][R6.64] ;  /* 0x000000060608d981 */ /* 0x0002a2000c2e1d00 */
[----:B------:R-:W-:Y:S02]  /*0230*/  IADD3 R3, R17, R12, -R3 ;  /* 0x0000000c11037210 */ /* 0x000fe40007ffe803 */
[----:B------:R-:W-:Y:S02]  /*0240*/  CS2R R20, SRZ ;  /* 0x0000000000147805 */ /* 0x000fe4000001ff00 */
[----:B------:R-:W-:Y:S02]  /*0250*/  LOP3.LUT R15, R15, 0xfffffc00, RZ, 0xc0, !PT ;  /* 0xfffffc000f0f7812 */ /* 0x000fe400078ec0ff */
[----:B------:R-:W-:Y:S02]  /*0260*/  CS2R R22, SRZ ;  /* 0x0000000000167805 */ /* 0x000fe4000001ff00 */
[----:B------:R-:W-:-:S02]  /*0270*/  IADD3 R13, R17, R14, -R13 ;  /* 0x0000000e110d7210 */ /* 0x000fc40007ffe80d */
[----:B------:R-:W-:Y:S01]  /*0280*/  IADD3 R15, R17, R16, -R15 ;  /* 0x00000010110f7210 */ /* 0x000fe20007ffe80f */
[--C-:B-1----:R-:W-:Y:S01]  /*0290*/  IMAD.WIDE R6, R3, 0x4, R4.reuse ;  /* 0x0000000403067825 */ /* 0x102fe200078e0204 */
[----:B------:R-:W-:Y:S02]  /*02a0*/  CS2R R16, SRZ ;  /* 0x0000000000107805 */ /* 0x000fe4000001ff00 */
[----:B------:R-:W-:Y:S01]  /*02b0*/  CS2R R18, SRZ ;  /* 0x0000000000127805 */ /* 0x000fe2000001ff00 */
[--C-:B------:R-:W-:Y:S01]  /*02c0*/  IMAD.WIDE R24, R13, 0x4, R4.reuse ;  /* 0x000000040d187825 */ /* 0x100fe200078e0204 */
[----:B------:R-:W3:Y:S01]  /*02d0*/  @!P5 LDG.E.EL.128 R20, desc[UR6][R6.64] ;  /* 0x000000060614d981 */ /* 0x000ee2000c2e1d00 */
[----:B------:R-:W-:Y:S02]  /*02e0*/  CS2R R12, SRZ ;  /* 0x00000000000c7805 */ /* 0x000fe4000001ff00 */
[----:B------:R-:W-:Y:S01]  /*02f0*/  IMAD.WIDE R4, R15, 0x4, R4 ;  /* 0x000000040f047825 */ /* 0x000fe200078e0204 */
[----:B------:R-:W-:Y:S01]  /*0300*/  CS2R R14, SRZ ;  /* 0x00000000000e7805 */ /* 0x000fe2000001ff00 */
[----:B------:R-:W4:Y:S05]  /*0310*/  @!P5 LDG.E.EL.128 R16, desc[UR6][R24.64] ;  /* 0x000000061810d981 */ /* 0x000f2a000c2e1d00 */
[----:B------:R1:W5:Y:S01]  /*0320*/  @!P5 LDG.E.EL.128 R12, desc[UR6][R4.64] ;  /* 0x00000006040cd981 */ /* 0x000362000c2e1d00 */
[----:B------:R-:W1:Y:S01]  /*0330*/  S2UR UR5, SR_CgaCtaId ;  /* 0x00000000000579c3 */ /* 0x000e620000008800 */
[----:B------:R-:W-:Y:S01]  /*0340*/  IMAD.SHL.U32 R3, R32, 0x100, RZ ;  /* 0x0000010020037824 */ /* 0x000fe200078e00ff */
[----:B------:R-:W-:-:S04]  /*0350*/  UMOV UR4, 0x400 ;  /* 0x0000040000047882 */ /* 0x000fc80000000000 */
[----:B------:R-:W-:-:S04]  /*0360*/  LOP3.LUT R3, R3, 0xf00, RZ, 0xc0, !PT ;  /* 0x00000f0003037812 */ /* 0x000fc800078ec0ff */
[C---:B------:R-:W-:Y:S02]  /*0370*/  LOP3.LUT R55, R3.reuse, 0x10, RZ, 0xfc, !PT ;  /* 0x0000001003377812 */ /* 0x040fe400078efcff */
[C---:B------:R-:W-:Y:S02]  /*0380*/  LOP3.LUT R27, R3.reuse, 0x20, RZ, 0xfc, !PT ;  /* 0x00000020031b7812 */ /* 0x040fe400078efcff */
[C---:B------:R-:W-:Y:S02]  /*0390*/  LOP3.LUT R53, R3.reuse, 0x30, RZ, 0xfc, !PT ;  /* 0x0000003003357812 */ /* 0x040fe400078efcff */
[C---:B------:R-:W-:Y:S02]  /*03a0*/  LOP3.LUT R30, R3.reuse, R30, RZ, 0xfc, !PT ;  /* 0x0000001e031e7212 */ /* 0x040fe400078efcff */
[C---:B01----:R-:W-:Y:S01]  /*03b0*/  LOP3.LUT R4, R3.reuse, 0x40, RZ, 0xfc, !PT ;  /* 0x0000004003047812 */ /* 0x043fe200078efcff */
[----:B------:R-:W-:Y:S01]  /*03c0*/  UPRMT UR4, UR5, 0x654, UR4 ;  /* 0x0000065405047896 */ /* 0x000fe20008000004 */
[----:B------:R-:W-:-:S02]  /*03d0*/  LOP3.LUT R51, R3, 0x50, RZ, 0xfc, !PT ;  /* 0x0000005003337812 */ /* 0x000fc400078efcff */
[----:B------:R-:W-:-:S03]  /*03e0*/  LOP3.LUT R25, R3, 0x60, RZ, 0xfc, !PT ;  /* 0x0000006003197812 */ /* 0x000fc600078efcff */
[----:B------:R-:W-:Y:S02]  /*03f0*/  LEA.HI R29, R3, UR4, RZ, 0x1e ;  /* 0x00000004031d7c11 */ /* 0x000fe4000f8ff0ff */
[----:B------:R-:W-:Y:S02]  /*0400*/  LEA.HI R55, R55, UR4, RZ, 0x1e ;  /* 0x0000000437377c11 */ /* 0x000fe4000f8ff0ff */
[----:B------:R-:W-:Y:S02]  /*0410*/  LEA.HI R27, R27, UR4, RZ, 0x1e ;  /* 0x000000041b1b7c11 */ /* 0x000fe4000f8ff0ff */
[C---:B------:R-:W-:Y:S02]  /*0420*/  LOP3.LUT R49, R3.reuse, 0x70, RZ, 0xfc, !PT ;  /* 0x0000007003317812 */ /* 0x040fe400078efcff */
[C---:B------:R-:W-:Y:S02]  /*0430*/  LOP3.LUT R7, R3.reuse, 0x80, RZ, 0xfc, !PT ;  /* 0x0000008003077812 */ /* 0x040fe400078efcff */
[----:B------:R-:W-:-:S02]  /*0440*/  LOP3.LUT R43, R3, 0x90, RZ, 0xfc, !PT ;  /* 0x00000090032b7812 */ /* 0x000fc400078efcff */
[C---:B------:R-:W-:Y:S02]  /*0450*/  LOP3.LUT R5, R3.reuse, 0xa0, RZ, 0xfc, !PT ;  /* 0x000000a003057812 */ /* 0x040fe400078efcff */
[C---:B------:R-:W-:Y:S02]  /*0460*/  LOP3.LUT R41, R3.reuse, 0xb0, RZ, 0xfc, !PT ;  /* 0x000000b003297812 */ /* 0x040fe400078efcff */
[C---:B------:R-:W-:Y:S02]  /*0470*/  LOP3.LUT R39, R3.reuse, 0xc0, RZ, 0xfc, !PT ;  /* 0x000000c003277812 */ /* 0x040fe400078efcff */
[C---:B------:R-:W-:Y:S02]  /*0480*/  LOP3.LUT R33, R3.reuse, 0xd0, RZ, 0xfc, !PT ;  /* 0x000000d003217812 */ /* 0x040fe400078efcff */
[C---:B------:R-:W-:Y:S02]  /*0490*/  LOP3.LUT R35, R3.reuse, 0xe0, RZ, 0xfc, !PT ;  /* 0x000000e003237812 */ /* 0x040fe400078efcff */
[----:B------:R-:W-:-:S02]  /*04a0*/  LOP3.LUT R37, R3, 0xf0, RZ, 0xfc, !PT ;  /* 0x000000f003257812 */ /* 0x000fc400078efcff */
[----:B------:R-:W-:Y:S01]  /*04b0*/  LEA.HI R53, R53, UR4, RZ, 0x1e ;  /* 0x0000000435357c11 */ /* 0x000fe2000f8ff0ff */
[----:B------:R-:W-:Y:S01]  /*04c0*/  IMAD R29, R30, 0x4, R29 ;  /* 0x000000041e1d7824 */ /* 0x000fe200078e021d */
[----:B------:R-:W-:Y:S01]  /*04d0*/  LEA.HI R3, R4, UR4, RZ, 0x1e ;  /* 0x0000000404037c11 */ /* 0x000fe2000f8ff0ff */
[C---:B------:R-:W-:Y:S01]  /*04e0*/  IMAD R34, R30.reuse, 0x4, R55 ;  /* 0x000000041e227824 */ /* 0x040fe200078e0237 */
        /* <DEDUP_REMOVED lines=19> */
[----:B------:R-:W-:Y:S01]  /*0620*/  IMAD R4, R30, 0x4, R41 ;  /* 0x000000041e047824 */ /* 0x000fe200078e0229 */
[----:B------:R-:W-:Y:S01]  /*0630*/  LEA.HI R37, R37, UR4, RZ, 0x1e ;  /* 0x0000000425257c11 */ /* 0x000fe2000f8ff0ff */
[----:B------:R-:W-:-:S02]  /*0640*/  IMAD.SHL.U32 R46, R32, 0x4, RZ ;  /* 0x00000004202e7824 */ /* 0x000fc400078e00ff */
[C---:B------:R-:W-:Y:S02]  /*0650*/  IMAD R39, R30.reuse, 0x4, R39 ;  /* 0x000000041e277824 */ /* 0x040fe400078e0227 */
[C---:B------:R-:W-:Y:S02]  /*0660*/  IMAD R44, R30.reuse, 0x4, R33 ;  /* 0x000000041e2c7824 */ /* 0x040fe400078e0221 */
[----:B------:R-:W-:Y:S01]  /*0670*/  IMAD R35, R30, 0x4, R35 ;  /* 0x000000041e237824 */ /* 0x000fe200078e0223 */
[----:B------:R-:W-:Y:S01]  /*0680*/  LOP3.LUT R38, R46, 0x3fc, RZ, 0xc0, !PT ;  /* 0x000003fc2e267812 */ /* 0x000fe200078ec0ff */
[----:B------:R-:W-:-:S03]  /*0690*/  IMAD R48, R30, 0x4, R37 ;  /* 0x000000041e307824 */ /* 0x000fc600078e0225 */
[C---:B------:R-:W-:Y:S02]  /*06a0*/  LOP3.LUT R30, R38.reuse, 0x400, RZ, 0xfc, !PT ;  /* 0x00000400261e7812 */ /* 0x040fe400078efcff */
[C---:B------:R-:W-:Y:S02]  /*06b0*/  LOP3.LUT R33, R38.reuse, 0x800, RZ, 0xfc, !PT ;  /* 0x0000080026217812 */ /* 0x040fe400078efcff */
[----:B------:R-:W-:Y:S02]  /*06c0*/  SHF.R.U32.HI R30, RZ, 0x2, R30 ;  /* 0x00000002ff1e7819 */ /* 0x000fe4000001161e */
[----:B------:R-:W-:Y:S02]  /*06d0*/  LOP3.LUT R37, R38, 0xc00, RZ, 0xfc, !PT ;  /* 0x00000c0026257812 */ /* 0x000fe400078efcff */
[----:B------:R-:W-:Y:S02]  /*06e0*/  SHF.R.U32.HI R36, RZ, 0x2, R33 ;  /* 0x00000002ff247819 */ /* 0x000fe40000011621 */
[----:B------:R-:W-:-:S02]  /*06f0*/  SHF.R.U32.HI R37, RZ, 0x2, R37 ;  /* 0x00000002ff257819 */ /* 0x000fc40000011625 */
[----:B------:R-:W-:Y:S02]  /*0700*/  LOP3.LUT R33, R30, 0x1fc, RZ, 0xc0, !PT ;  /* 0x000001fc1e217812 */ /* 0x000fe400078ec0ff */
[----:B------:R-:W-:Y:S02]  /*0710*/  LOP3.LUT R30, R32, 0xfc, RZ, 0xc0, !PT ;  /* 0x000000fc201e7812 */ /* 0x000fe400078ec0ff */
[----:B------:R-:W-:Y:S02]  /*0720*/  LOP3.LUT R36, R36, 0x2fc, RZ, 0xc0, !PT ;  /* 0x000002fc24247812 */ /* 0x000fe400078ec0ff */
[----:B------:R-:W-:Y:S01]  /*0730*/  LOP3.LUT R40, R37, 0x3fc, RZ, 0xc0, !PT ;  /* 0x000003fc25287812 */ /* 0x000fe200078ec0ff */
[----:B------:R-:W-:Y:S02]  /*0740*/  VIADD R33, R33, UR4 ;  /* 0x0000000421217c36 */ /* 0x000fe40008000000 */
[----:B------:R-:W-:Y:S02]  /*0750*/  VIADD R37, R36, UR4 ;  /* 0x0000000424257c36 */ /* 0x000fe40008000000 */
[----:B------:R-:W-:Y:S01]  /*0760*/  VIADD R41, R40, UR4 ;  /* 0x0000000428297c36 */ /* 0x000fe20008000000 */
[----:B------:R-:W-:Y:S01]  /*0770*/  LOP3.LUT R2, R2, 0xff0, RZ, 0xc0, !PT ;  /* 0x00000ff002027812 */ /* 0x000fe200078ec0ff */
[----:B------:R-:W-:-:S02]  /*0780*/  IMAD R33, R38, 0x4, R33 ;  /* 0x0000000426217824 */ /* 0x000fc400078e0221 */
[----:B------:R-:W-:Y:S01]  /*0790*/  IMAD R42, R38, 0x4, R37 ;  /* 0x00000004262a7824 */ /* 0x000fe200078e0225 */
[----:B--2---:R0:W-:Y:S04]  /*07a0*/  STS [R29], R8 ;  /* 0x000000081d007388 */ /* 0x0041e80000000800 */
[----:B------:R1:W-:Y:S04]  /*07b0*/  STS [R34+0x40], R9 ;  /* 0x0000400922007388 */ /* 0x0003e80000000800 */
[----:B------:R-:W-:Y:S04]  /*07c0*/  STS [R27+0x80], R10 ;  /* 0x0000800a1b007388 */ /* 0x000fe80000000800 */
[----:B------:R-:W-:Y:S04]  /*07d0*/  STS [R28+0xc0], R11 ;  /* 0x0000c00b1c007388 */ /* 0x000fe80000000800 */
[----:B---3--:R-:W-:Y:S04]  /*07e0*/  STS [R3+0x100], R20 ;  /* 0x0001001403007388 */ /* 0x008fe80000000800 */
[----:B------:R-:W-:Y:S04]  /*07f0*/  STS [R26+0x140], R21 ;  /* 0x000140151a007388 */ /* 0x000fe80000000800 */
[----:B------:R-:W-:Y:S04]  /*0800*/  STS [R25+0x180], R22 ;  /* 0x0001801619007388 */ /* 0x000fe80000000800 */
[----:B------:R-:W-:Y:S04]  /*0810*/  STS [R24+0x1c0], R23 ;  /* 0x0001c01718007388 */ /* 0x000fe80000000800 */
[----:B----4-:R-:W-:Y:S04]  /*0820*/  STS [R7+0x200], R16 ;  /* 0x0002001007007388 */ /* 0x010fe80000000800 */
[----:B------:R-:W-:Y:S04]  /*0830*/  STS [R6+0x240], R17 ;  /* 0x0002401106007388 */ /* 0x000fe80000000800 */
[----:B------:R-:W-:Y:S04]  /*0840*/  STS [R5+0x280], R18 ;  /* 0x0002801205007388 */ /* 0x000fe80000000800 */
[----:B------:R-:W-:Y:S04]  /*0850*/  STS [R4+0x2c0], R19 ;  /* 0x0002c01304007388 */ /* 0x000fe80000000800 */
[----:B-----5:R-:W-:Y:S04]  /*0860*/  STS [R39+0x300], R12 ;  /* 0x0003000c27007388 */ /* 0x020fe80000000800 */
[----:B------:R-:W-:Y:S04]  /*0870*/  STS [R44+0x340], R13 ;  /* 0x0003400d2c007388 */ /* 0x000fe80000000800 */
[----:B------:R-:W-:Y:S04]  /*0880*/  STS [R35+0x380], R14 ;  /* 0x0003800e23007388 */ /* 0x000fe80000000800 */
[----:B------:R-:W-:Y:S01]  /*0890*/  STS [R48+0x3c0], R15 ;  /* 0x0003c00f30007388 */ /* 0x000fe20000000800 */
[----:B------:R-:W-:Y:S01]  /*08a0*/  BAR.SYNC.DEFER_BLOCKING 0x0 ;  /* 0x0000000000007b1d */ /* 0x000fe20000010000 */
[----:B0-----:R-:W-:-:S04]  /*08b0*/  VIADD R29, R30, UR4 ;  /* 0x000000041e1d7c36 */ /* 0x001fc80008000000 */
[----:B------:R-:W-:Y:S01]  /*08c0*/  IMAD R36, R38, 0x4, R29 ;  /* 0x0000000426247824 */ /* 0x000fe200078e021d */
[----:B------:R-:W-:Y:S01]  /*08d0*/  LOP3.LUT R29, R32, 0xf0, RZ, 0xc0, !PT ;  /* 0x000000f0201d7812 */ /* 0x000fe200078ec0ff */
[----:B------:R-:W-:Y:S02]  /*08e0*/  IMAD R38, R38, 0x4, R41 ;  /* 0x0000000426267824 */ /* 0x000fe400078e0229 */
[----:B------:R-:W0:Y:S02]  /*08f0*/  LDC.64 R40, c[0x0][0x218] ;  /* 0x00008600ff287b82 */ /* 0x000e240000000a00 */
[----:B------:R-:W-:Y:S02]  /*0900*/  IMAD.IADD R2, R2, 0x1, R29 ;  /* 0x0000000102027824 */ /* 0x000fe400078e021d */
[----:B------:R-:W-:Y:S04]  /*0910*/  LDS R29, [R33+0x1000] ;  /* 0x00100000211d7984 */ /* 0x000fe80000000800 */
[----:B------:R-:W-:Y:S04]  /*0920*/  LDS R28, [R33+0x1004] ;  /* 0x00100400211c7984 */ /* 0x000fe80000000800 */
[----:B------:R-:W-:Y:S04]  /*0930*/  LDS R30, [R33+0x1008] ;  /* 0x00100800211e7984 */ /* 0x000fe80000000800 */
[----:B------:R-:W-:Y:S04]  /*0940*/  LDS R27, [R33+0x100c] ;  /* 0x00100c00211b7984 */ /* 0x000fe80000000800 */
[----:B------:R-:W-:Y:S04]  /*0950*/  LDS R24, [R42+0x2000] ;  /* 0x002000002a187984 */ /* 0x000fe80000000800 */
[----:B------:R-:W-:Y:S04]  /*0960*/  LDS R25, [R42+0x2004] ;  /* 0x002004002a197984 */ /* 0x000fe80000000800 */
[----:B------:R-:W-:Y:S04]  /*0970*/  LDS R26, [R42+0x2008] ;  /* 0x002008002a1a7984 */ /* 0x000fe80000000800 */
[----:B------:R2:W-:Y:S04]  /*0980*/  LDS R7, [R42+0x200c] ;  /* 0x00200c002a077984 */ /* 0x0005e80000000800 */
[----:B------:R-:W-:Y:S04]  /*0990*/  LDS R4, [R38+0x3000] ;  /* 0x0030000026047984 */ /* 0x000fe80000000800 */
[----:B------:R-:W-:Y:S04]  /*09a0*/  LDS R6, [R38+0x3004] ;  /* 0x0030040026067984 */ /* 0x000fe80000000800 */
[----:B------:R-:W-:Y:S04]  /*09b0*/  LDS R5, [R38+0x3008] ;  /* 0x0030080026057984 */ /* 0x000fe80000000800 */
[----:B------:R-:W-:Y:S04]  /*09c0*/  LDS R3, [R38+0x300c] ;  /* 0x00300c0026037984 */ /* 0x000fe80000000800 */
[----:B------:R-:W-:Y:S04]  /*09d0*/  LDS R39, [R36+0xc] ;  /* 0x00000c0024277984 */ /* 0x000fe80000000800 */
[----:B------:R-:W-:Y:S04]  /*09e0*/  LDS R37, [R36+0x8] ;  /* 0x0000080024257984 */ /* 0x000fe80000000800 */
[----:B------:R-:W-:Y:S04]  /*09f0*/  LDS R35, [R36+0x4] ;  /* 0x0000040024237984 */ /* 0x000fe80000000800 */
[----:B------:R-:W-:Y:S01]  /*0a00*/  LDS R33, [R36] ;  /* 0x0000000024217984 */ /* 0x000fe20000000800 */
[----:B-1----:R-:W-:Y:S01]  /*0a10*/  LEA R34, R2, UR4, 0x2 ;  /* 0x0000000402227c11 */ /* 0x002fe2000f8e10ff */
[----:B------:R-:W-:Y:S01]  /*0a20*/  BAR.SYNC.DEFER_BLOCKING 0x0 ;  /* 0x0000000000007b1d */ /* 0x000fe20000010000 */
[----:B--2---:R-:W-:-:S04]  /*0a30*/  PRMT R42, R32, 0x6540, R45 ;  /* 0x00006540202a7816 */ /* 0x004fc8000000002d */
[----:B------:R-:W-:-:S04]  /*0a40*/  LEA.HI R31, R31, R42, RZ, 0xa ;  /* 0x0000002a1f1f7211 */ /* 0x000fc800078f50ff */
[----:B------:R-:W-:Y:S01]  /*0a50*/  LOP3.LUT R31, R31, 0xfffffc00, RZ, 0xc0, !PT ;  /* 0xfffffc001f1f7812 */ /* 0x000fe200078ec0ff */
[----:B------:R1:W-:Y:S04]  /*0a60*/  STS.128 [R34], R8 ;  /* 0x0000000822007388 */ /* 0x0003e80000000c00 */
[----:B------:R2:W-:Y:S04]  /*0a70*/  STS.128 [R34+0x10], R20 ;  /* 0x0000101422007388 */ /* 0x0005e80000000c00 */
[----:B------:R-:W-:Y:S04]  /*0a80*/  STS.128 [R34+0x20], R16 ;  /* 0x0000201022007388 */ /* 0x000fe80000000c00 */
[----:B------:R3:W-:Y:S01]  /*0a90*/  STS.128 [R34+0x30], R12 ;  /* 0x0000300c22007388 */ /* 0x0007e20000000c00 */
[----:B------:R-:W-:-:S04]  /*0aa0*/  IMAD.IADD R31, R42, 0x1, -R31 ;  /* 0x000000012a1f7824 */ /* 0x000fc800078e0a1f */
[----:B0-----:R-:W-:Y:S01]  /*0ab0*/  IMAD.WIDE R40, R31, 0x4, R40 ;  /* 0x000000041f287825 */ /* 0x001fe200078e0228 */
[----:B------:R-:W-:Y:S06]  /*0ac0*/  BAR.SYNC.DEFER_BLOCKING 0x0 ;  /* 0x0000000000007b1d */ /* 0x000fec0000010000 */
[----:B------:R0:W4:Y:S01]  /*0ad0*/  LDG.E.EL R31, desc[UR6][R40.64] ;  /* 0x00000006281f7981 */ /* 0x000122000c2e1900 */
[----:B-1----:R-:W-:-:S04]  /*0ae0*/  LOP3.LUT R8, R32, 0xff, RZ, 0xc0, !PT ;  /* 0x000000ff20087812 */ /* 0x002fc800078ec0ff */
[----:B------:R-:W-:Y:S02]  /*0af0*/  LEA R11, R8, UR4, 0x2 ;  /* 0x00000004080b7c11 */ /* 0x000fe4000f8e10ff */
[----:B------:R-:W-:-:S03]  /*0b00*/  SHF.R.U32.HI R52, RZ, 0x2, R32 ;  /* 0x00000002ff347819 */ /* 0x000fc60000011620 */
[----:B------:R-:W-:Y:S04]  /*0b10*/  LDS R50, [R11] ;  /* 0x000000000b327984 */ /* 0x000fe80000000800 */
[----:B------:R-:W-:Y:S04]  /*0b20*/  LDS R23, [R11+0x440] ;  /* 0x000440000b177984 */ /* 0x000fe80000000800 */
[----:B------:R-:W-:Y:S04]  /*0b30*/  LDS R48, [R11+0x880] ;  /* 0x000880000b307984 */ /* 0x000fe80000000800 */
[----:B------:R-:W-:Y:S04]  /*0b40*/  LDS R43, [R11+0xcc0] ;  /* 0x000cc0000b2b7984 */ /* 0x000fe80000000800 */
[----:B------:R-:W-:Y:S04]  /*0b50*/  LDS R16, [R11+0x1100] ;  /* 0x001100000b107984 */ /* 0x000fe80000000800 */
[----:B------:R-:W-:Y:S04]  /*0b60*/  LDS R18, [R11+0x1540] ;  /* 0x001540000b127984 */ /* 0x000fe80000000800 */
[----:B------:R-:W-:Y:S04]  /*0b70*/  LDS R20, [R11+0x1980] ;  /* 0x001980000b147984 */ /* 0x000fe80000000800 */
[----:B0-----:R-:W-:Y:S04]  /*0b80*/  LDS R41, [R11+0x1dc0] ;  /* 0x001dc0000b297984 */ /* 0x001fe80000000800 */
[----:B------:R-:W-:Y:S04]  /*0b90*/  LDS R22, [R11+0x2200] ;  /* 0x002200000b167984 */ /* 0x000fe80000000800 */
[----:B------:R-:W-:Y:S04]  /*0ba0*/  LDS R32, [R11+0x2640] ;  /* 0x002640000b207984 */ /* 0x000fe80000000800 */
[----:B------:R-:W-:Y:S04]  /*0bb0*/  LDS R34, [R11+0x2a80] ;  /* 0x002a80000b227984 */ /* 0x000fe80000000800 */
[----:B------:R-:W-:Y:S04]  /*0bc0*/  LDS R36, [R11+0x2ec0] ;  /* 0x002ec0000b247984 */ /* 0x000fe80000000800 */
[----:B------:R-:W-:Y:S04]  /*0bd0*/  LDS R38, [R11+0x3300] ;  /* 0x003300000b267984 */ /* 0x000fe80000000800 */
[----:B------:R-:W-:Y:S04]  /*0be0*/  LDS R40, [R11+0x3740] ;  /* 0x003740000b287984 */ /* 0x000fe80000000800 */
[----:B------:R-:W-:Y:S04]  /*0bf0*/  LDS R42, [R11+0x3b80] ;  /* 0x003b80000b2a7984 */ /* 0x000fe80000000800 */
[----:B------:R-:W-:Y:S01]  /*0c00*/  LDS R44, [R11+0x3fc0] ;  /* 0x003fc0000b2c7984 */ /* 0x000fe20000000800 */
[----:B------:R-:W-:Y:S01]  /*0c10*/  IMAD R54, R8, 0x4, R11 ;  /* 0x0000000408367824 */ /* 0x000fe200078e020b */
[----:B------:R-:W-:Y:S01]  /*0c20*/  BAR.SYNC.DEFER_BLOCKING 0x0 ;  /* 0x0000000000007b1d */ /* 0x000fe20000010000 */
[----:B------:R-:W-:-:S04]  /*0c30*/  SGXT.U32 R52, R52, 0x6 ;  /* 0x000000063434781a */ /* 0x000fc80000000000 */
[----:B------:R-:W-:Y:S01]  /*0c40*/  LEA R8, R52, UR4, 0x3 ;  /* 0x0000000434087c11 */ /* 0x000fe2000f8e18ff */
[----:B------:R-:W-:Y:S01]  /*0c50*/  IMAD.SHL.U32 R9, R45, 0x100, RZ ;  /* 0x000001002d097824 */ /* 0x000fe200078e00ff */
[----:B--2---:R-:W-:-:S04]  /*0c60*/  LOP3.LUT R21, R47, 0xc, R46, 0xf8, !PT ;  /* 0x0000000c2f157812 */ /* 0x004fc800078ef82e */
[----:B---3--:R-:W-:-:S05]  /*0c70*/  LOP3.LUT R14, R9, 0x80, R52, 0xfe, !PT ;  /* 0x00000080090e7812 */ /* 0x008fca00078efe34 */
[----:B------:R-:W-:Y:S01]  /*0c80*/  IMAD R19, R14, 0x10, R21 ;  /* 0x000000100e137824 */ /* 0x000fe200078e0215 */
[----:B------:R-:W-:-:S04]  /*0c90*/  LOP3.LUT R14, R52, 0x40, RZ, 0xfc, !PT ;  /* 0x00000040340e7812 */ /* 0x000fc800078efcff */
[----:B------:R-:W-:Y:S02]  /*0ca0*/  LEA R14, R14, UR4, 0x3 ;  /* 0x000000040e0e7c11 */ /* 0x000fe4000f8e18ff */
[C---:B------:R-:W-:Y:S02]  /*0cb0*/  LOP3.LUT R15, R52.reuse, 0x80, RZ, 0xfc, !PT ;  /* 0x00000080340f7812 */ /* 0x040fe400078efcff */
[----:B------:R-:W-:Y:S02]  /*0cc0*/  PRMT R10, R52, 0x6540, R45 ;  /* 0x00006540340a7816 */ /* 0x000fe4000000002d */
[----:B------:R-:W-:Y:S02]  /*0cd0*/  LEA R15, R15, UR4, 0x3 ;  /* 0x000000040f0f7c11 */ /* 0x000fe4000f8e18ff */
[----:B------:R-:W-:Y:S02]  /*0ce0*/  LOP3.LUT R12, R9, 0x40, R52, 0xfe, !PT ;  /* 0x00000040090c7812 */ /* 0x000fe400078efe34 */
[----:B------:R-:W-:Y:S01]  /*0cf0*/  LOP3.LUT R46, R9, 0xc0, R52, 0xfe, !PT ;  /* 0x000000c0092e7812 */ /* 0x000fe200078efe34 */
[--C-:B------:R-:W-:Y:S01]  /*0d00*/  IMAD R13, R10, 0x10, R21.reuse ;  /* 0x000000100a0d7824 */ /* 0x100fe200078e0215 */
[----:B------:R-:W-:Y:S01]  /*0d10*/  ISETP.GE.AND P6, PT, R21, 0x10, PT ;  /* 0x000000101500780c */ /* 0x000fe20003fc6270 */
[--C-:B------:R-:W-:Y:S01]  /*0d20*/  IMAD R17, R12, 0x10, R21.reuse ;  /* 0x000000100c117824 */ /* 0x100fe200078e0215 */
[----:B------:R-:W-:Y:S01]  /*0d30*/  LOP3.LUT R52, R52, 0xc0, RZ, 0xfc, !PT ;  /* 0x000000c034347812 */ /* 0x000fe200078efcff */
[----:B------:R-:W-:-:S02]  /*0d40*/  IMAD R21, R46, 0x10, R21 ;  /* 0x000000102e157824 */ /* 0x000fc400078e0215 */
[----:B------:R-:W0:Y:S02]  /*0d50*/  LDC.64 R46, c[0x0][0x220] ;  /* 0x00008800ff2e7b82 */ /* 0x000e240000000a00 */
[----:B0-----:R-:W-:Y:S01]  /*0d60*/  IMAD.WIDE R12, R13, 0x4, R46 ;  /* 0x000000040d0c7825 */ /* 0x001fe200078e022e */
[----:B----4-:R-:W-:Y:S05]  /*0d70*/  STS [R54], R31 ;  /* 0x0000001f36007388 */ /* 0x010fea0000000800 */
[----:B------:R-:W-:Y:S06]  /*0d80*/  BAR.SYNC.DEFER_BLOCKING 0x0 ;  /* 0x0000000000007b1d */ /* 0x000fec0000010000 */
[----:B------:R-:W0:Y:S04]  /*0d90*/  LDS R8, [R8] ;  /* 0x0000000008087984 */ /* 0x000e280000000800 */
[----:B------:R-:W1:Y:S04]  /*0da0*/  LDS R14, [R14] ;  /* 0x000000000e0e7984 */ /* 0x000e680000000800 */
[----:B------:R-:W2:Y:S01]  /*0db0*/  LDS R15, [R15] ;  /* 0x000000000f0f7984 */ /* 0x000ea20000000800 */
[CC--:B0-----:R-:W-:Y:S01]  /*0dc0*/  FSETP.GEU.AND P3, PT, R33.reuse, -R8.reuse, PT ;  /* 0x800000082100720b */ /* 0x0c1fe20003f6e000 */
[--C-:B------:R-:W-:Y:S01]  /*0dd0*/  FADD R33, R33, R8.reuse ;  /* 0x0000000821217221 */ /* 0x100fe20000000000 */
[CC--:B------:R-:W-:Y:S01]  /*0de0*/  FSETP.GEU.AND P1, PT, R37.reuse, -R8.reuse, PT ;  /* 0x800000082500720b */ /* 0x0c0fe20003f2e000 */
[--C-:B------:R-:W-:Y:S01]  /*0df0*/  FADD R10, R37, R8.reuse ;  /* 0x00000008250a7221 */ /* 0x100fe20000000000 */
[CC--:B------:R-:W-:Y:S01]  /*0e00*/  FSETP.GEU.AND P2, PT, R35.reuse, -R8.reuse, PT ;  /* 0x800000082300720b */ /* 0x0c0fe20003f4e000 */
[--C-:B------:R-:W-:Y:S01]  /*0e10*/  FADD R9, R35, R8.reuse ;  /* 0x0000000823097221 */ /* 0x100fe20000000000 */
[C---:B------:R-:W-:Y:S01]  /*0e20*/  FSETP.GEU.AND P0, PT, R39.reuse, -R8, PT ;  /* 0x800000082700720b */ /* 0x040fe20003f0e000 */
[----:B------:R-:W-:Y:S01]  /*0e30*/  FADD R11, R39, R8 ;  /* 0x00000008270b7221 */ /* 0x000fe20000000000 */
[----:B------:R-:W-:-:S02]  /*0e40*/  SEL R8, R33, RZ, P3 ;  /* 0x000000ff21087207 */ /* 0x000fc40001800000 */
[----:B------:R-:W-:-:S06]  /*0e50*/  LEA R33, R52, UR4, 0x3 ;  /* 0x0000000434217c11 */ /* 0x000fcc000f8e18ff */
[----:B------:R-:W0:Y:S01]  /*0e60*/  LDS R33, [R33] ;  /* 0x0000000021217984 */ /* 0x000e220000000800 */
[----:B------:R-:W-:Y:S02]  /*0e70*/  SEL R10, R10, RZ, P1 ;  /* 0x000000ff0a0a7207 */ /* 0x000fe40000800000 */
[----:B------:R-:W-:Y:S02]  /*0e80*/  SEL R9, R9, RZ, P2 ;  /* 0x000000ff09097207 */ /* 0x000fe40001000000 */
[----:B------:R-:W-:Y:S02]  /*0e90*/  SEL R11, R11, RZ, P0 ;  /* 0x000000ff0b0b7207 */ /* 0x000fe40000000000 */
[----:B-1----:R-:W-:-:S03]  /*0ea0*/  FSETP.GEU.AND P4, PT, R30, -R14, PT ;  /* 0x8000000e1e00720b */ /* 0x002fc60003f8e000 */
[----:B------:R1:W-:Y:S01]  /*0eb0*/  @!P6 STG.E.128 desc[UR6][R12.64], R8 ;  /* 0x000000080c00e986 */ /* 0x0003e2000c101d06 */
[-C--:B------:R-:W-:Y:S02]  /*0ec0*/  FSETP.GEU.AND P3, PT, R28, -R14.reuse, PT ;  /* 0x8000000e1c00720b */ /* 0x080fe40003f6e000 */
[----:B------:R-:W-:Y:S01]  /*0ed0*/  FSETP.GEU.AND P0, PT, R29, -R14, PT ;  /* 0x8000000e1d00720b */ /* 0x000fe20003f0e000 */
[----:B-1----:R-:W-:Y:S01]  /*0ee0*/  FADD R8, R48, R31 ;  /* 0x0000001f30087221 */ /* 0x002fe20000000000 */
[--C-:B------:R-:W-:Y:S01]  /*0ef0*/  FADD R10, R30, R14.reuse ;  /* 0x0000000e1e0a7221 */ /* 0x100fe20000000000 */
[--C-:B------:R-:W-:Y:S01]  /*0f00*/  FADD R9, R28, R14.reuse ;  /* 0x0000000e1c097221 */ /* 0x100fe20000000000 */
[--C-:B------:R-:W-:Y:S02]  /*0f10*/  FADD R11, R27, R14.reuse ;  /* 0x0000000e1b0b7221 */ /* 0x100fe40000000000 */
[----:B------:R-:W-:Y:S01]  /*0f20*/  FSETP.GTU.AND P2, PT, R8, RZ, PT ;  /* 0x000000ff0800720b */ /* 0x000fe20003f4c000 */
[----:B------:R-:W-:Y:S01]  /*0f30*/  FADD R8, R29, R14 ;  /* 0x0000000e1d087221 */ /* 0x000fe20000000000 */
[----:B------:R-:W-:-:S02]  /*0f40*/  SEL R10, R10, RZ, P4 ;  /* 0x000000ff0a0a7207 */ /* 0x000fc40002000000 */
[----:B------:R-:W-:Y:S01]  /*0f50*/  FSETP.GEU.AND P4, PT, R27, -R14, PT ;  /* 0x8000000e1b00720b */ /* 0x000fe20003f8e000 */
[C-C-:B--2---:R-:W-:Y:S01]  /*0f60*/  FADD R14, R26.reuse, R15.reuse ;  /* 0x0000000f1a0e7221 */ /* 0x144fe20000000000 */
[----:B------:R-:W-:Y:S02]  /*0f70*/  SEL R9, R9, RZ, P3 ;  /* 0x000000ff09097207 */ /* 0x000fe40001800000 */
[----:B------:R-:W-:Y:S01]  /*0f80*/  FSETP.GEU.AND P3, PT, R26, -R15, PT ;  /* 0x8000000f1a00720b */ /* 0x000fe20003f6e000 */
[--C-:B------:R-:W-:Y:S01]  /*0f90*/  FADD R13, R25, R15.reuse ;  /* 0x0000000f190d7221 */ /* 0x100fe20000000000 */
[----:B------:R-:W-:Y:S01]  /*0fa0*/  SEL R8, R8, RZ, P0 ;  /* 0x000000ff08087207 */ /* 0x000fe20000000000 */
[----:B------:R-:W-:Y:S01]  /*0fb0*/  FADD R12, R24, R15 ;  /* 0x0000000f180c7221 */ /* 0x000fe20000000000 */
[----:B------:R-:W-:Y:S02]  /*0fc0*/  SEL R11, R11, RZ, P4 ;  /* 0x000000ff0b0b7207 */ /* 0x000fe40002000000 */
[----:B------:R-:W-:-:S02]  /*0fd0*/  SEL R14, R14, RZ, P3 ;  /* 0x000000ff0e0e7207 */ /* 0x000fc40001800000 */
[-C--:B------:R-:W-:Y:S02]  /*0fe0*/  FSETP.GEU.AND P0, PT, R25, -R15.reuse, PT ;  /* 0x8000000f1900720b */ /* 0x080fe40003f0e000 */
[-C--:B------:R-:W-:Y:S02]  /*0ff0*/  FSETP.GEU.AND P4, PT, R24, -R15.reuse, PT ;  /* 0x8000000f1800720b */ /* 0x080fe40003f8e000 */
[C---:B------:R-:W-:Y:S01]  /*1000*/  FSETP.GEU.AND P3, PT, R7.reuse, -R15, PT ;  /* 0x8000000f0700720b */ /* 0x040fe20003f6e000 */
[----:B------:R-:W-:Y:S01]  /*1010*/  FADD R15, R7, R15 ;  /* 0x0000000f070f7221 */ /* 0x000fe20000000000 */
[----:B------:R-:W-:Y:S02]  /*1020*/  SEL R13, R13, RZ, P0 ;  /* 0x000000ff0d0d7207 */ /* 0x000fe40000000000 */
[CC--:B0-----:R-:W-:Y:S01]  /*1030*/  FSETP.GEU.AND P0, PT, R6.reuse, -R33.reuse, PT ;  /* 0x800000210600720b */ /* 0x0c1fe20003f0e000 */
[--C-:B------:R-:W-:Y:S01]  /*1040*/  FADD R6, R6, R33.reuse ;  /* 0x0000002106067221 */ /* 0x100fe20000000000 */
[----:B------:R-:W-:Y:S01]  /*1050*/  SEL R15, R15, RZ, P3 ;  /* 0x000000ff0f0f7207 */ /* 0x000fe20001800000 */
[----:B------:R-:W-:Y:S01]  /*1060*/  FADD R7, R5, R33 ;  /* 0x0000002105077221 */ /* 0x000fe20000000000 */
[----:B------:R-:W-:Y:S01]  /*1070*/  SEL R12, R12, RZ, P4 ;  /* 0x000000ff0c0c7207 */ /* 0x000fe20002000000 */
[----:B------:R-:W-:Y:S01]  /*1080*/  FADD R25, R43, R31 ;  /* 0x0000001f2b197221 */ /* 0x000fe20000000000 */
[CC--:B------:R-:W-:Y:S01]  /*1090*/  FSETP.GEU.AND P3, PT, R3.reuse, -R33.reuse, PT ;  /* 0x800000210300720b */ /* 0x0c0fe20003f6e000 */
[----:B------:R-:W-:Y:S01]  /*10a0*/  FADD R3, R3, R33 ;  /* 0x0000002103037221 */ /* 0x000fe20000000000 */
[----:B------:R-:W-:Y:S01]  /*10b0*/  FSETP.GEU.AND P4, PT, R5, -R33, PT ;  /* 0x800000210500720b */ /* 0x000fe20003f8e000 */
[----:B------:R-:W-:Y:S01]  /*10c0*/  FADD R24, R41, R31 ;  /* 0x0000001f29187221 */ /* 0x000fe20000000000 */
[----:B------:R-:W-:-:S02]  /*10d0*/  SEL R5, R6, RZ, P0 ;  /* 0x000000ff06057207 */ /* 0x000fc40000000000 */
[----:B------:R-:W-:Y:S02]  /*10e0*/  SEL R6, R7, RZ, P4 ;  /* 0x000000ff07067207 */ /* 0x000fe40002000000 */
[----:B------:R-:W-:Y:S02]  /*10f0*/  FSETP.GTU.AND P0, PT, R25, RZ, PT ;  /* 0x000000ff1900720b */ /* 0x000fe40003f0c000 */
[----:B------:R-:W-:Y:S02]  /*1100*/  SEL R7, R3, RZ, P3 ;  /* 0x000000ff03077207 */ /* 0x000fe40001800000 */
[C---:B------:R-:W-:Y:S01]  /*1110*/  FSETP.GEU.AND P3, PT, R4.reuse, -R33, PT ;  /* 0x800000210400720b */ /* 0x040fe20003f6e000 */
[----:B------:R-:W-:Y:S01]  /*1120*/  FADD R4, R4, R33 ;  /* 0x0000002104047221 */ /* 0x000fe20000000000 */
[----:B------:R-:W-:Y:S01]  /*1130*/  FSETP.GTU.AND P4, PT, R24, RZ, PT ;  /* 0x000000ff1800720b */ /* 0x000fe20003f8c000 */
[--C-:B------:R-:W-:Y:S01]  /*1140*/  FADD R3, R36, R31.reuse ;  /* 0x0000001f24037221 */ /* 0x100fe20000000000 */
[----:B------:R-:W-:Y:S01]  /*1150*/  FSETP.LT.OR P0, PT, R43, -R31, !P0 ;  /* 0x8000001f2b00720b */ /* 0x000fe20004701400 */
[----:B------:R-:W-:Y:S01]  /*1160*/  FADD R24, R32, R31 ;  /* 0x0000001f20187221 */ /* 0x000fe20000000000 */
[----:B------:R-:W-:-:S02]  /*1170*/  SEL R4, R4, RZ, P3 ;  /* 0x000000ff04047207 */ /* 0x000fc40001800000 */
[----:B------:R-:W-:Y:S01]  /*1180*/  FSETP.GTU.AND P3, PT, R3, RZ, PT ;  /* 0x000000ff0300720b */ /* 0x000fe20003f6c000 */
[--C-:B------:R-:W-:Y:S01]  /*1190*/  FADD R3, R18, R31.reuse ;  /* 0x0000001f12037221 */ /* 0x100fe20000000000 */
[----:B------:R-:W-:Y:S02]  /*11a0*/  SEL R25, RZ, 0x1, !P0 ;  /* 0x00000001ff197807 */ /* 0x000fe40004000000 */
[-C--:B------:R-:W-:Y:S02]  /*11b0*/  FSETP.LT.OR P4, PT, R41, -R31.reuse, !P4 ;  /* 0x8000001f2900720b */ /* 0x080fe40006781400 */
[----:B------:R-:W-:Y:S01]  /*11c0*/  FSETP.GTU.AND P0, PT, R24, RZ, PT ;  /* 0x000000ff1800720b */ /* 0x000fe20003f0c000 */
[--C-:B------:R-:W-:Y:S01]  /*11d0*/  FADD R26, R20, R31.reuse ;  /* 0x0000001f141a7221 */ /* 0x100fe20000000000 */
[----:B------:R-:W-:Y:S01]  /*11e0*/  SEL R27, RZ, 0x1, !P4 ;  /* 0x00000001ff1b7807 */ /* 0x000fe20006000000 */
[----:B------:R-:W-:Y:S01]  /*11f0*/  FADD R28, R23, R31 ;  /* 0x0000001f171c7221 */ /* 0x000fe20000000000 */
[----:B------:R-:W-:-:S02]  /*1200*/  FSETP.LT.OR P0, PT, R32, -R31, !P0 ;  /* 0x8000001f2000720b */ /* 0x000fc40004701400 */
[-C--:B------:R-:W-:Y:S02]  /*1210*/  FSETP.LT.OR P3, PT, R36, -R31.reuse, !P3 ;  /* 0x8000001f2400720b */ /* 0x080fe40005f61400 */
[----:B------:R-:W-:Y:S02]  /*1220*/  FSETP.GTU.AND P4, PT, R3, RZ, PT ;  /* 0x000000ff0300720b */ /* 0x000fe40003f8c000 */
[-C--:B------:R-:W-:Y:S02]  /*1230*/  FSETP.LT.OR P2, PT, R48, -R31.reuse, !P2 ;  /* 0x8000001f3000720b */ /* 0x080fe40005741400 */
[----:B------:R-:W-:Y:S02]  /*1240*/  SEL R3, RZ, 0x1, !P0 ;  /* 0x00000001ff037807 */ /* 0x000fe40004000000 */
[----:B------:R-:W-:Y:S02]  /*1250*/  SEL R24, RZ, 0x1, !P3 ;  /* 0x00000001ff187807 */ /* 0x000fe40005800000 */
[----:B------:R-:W-:-:S02]  /*1260*/  FSETP.LT.OR P4, PT, R18, -R31, !P4 ;  /* 0x8000001f1200720b */ /* 0x000fc40006781400 */
[----:B------:R-:W-:Y:S02]  /*1270*/  FSETP.GTU.AND P0, PT, R26, RZ, PT ;  /* 0x000000ff1a00720b */ /* 0x000fe40003f0c000 */
[----:B------:R-:W-:Y:S02]  /*1280*/  FSETP.GTU.AND P3, PT, R28, RZ, PT ;  /* 0x000000ff1c00720b */ /* 0x000fe40003f6c000 */
[----:B------:R-:W-:Y:S01]  /*1290*/  SEL R18, RZ, 0x1fffe, !P2 ;  /* 0x0001fffeff127807 */ /* 0x000fe20005000000 */
[----:B------:R-:W-:Y:S01]  /*12a0*/  FADD R26, R16, R31 ;  /* 0x0000001f101a7221 */ /* 0x000fe20000000000 */
[-C--:B------:R-:W-:Y:S02]  /*12b0*/  FSETP.LT.OR P0, PT, R20, -R31.reuse, !P0 ;  /* 0x8000001f1400720b */ /* 0x080fe40004701400 */
[----:B------:R-:W-:Y:S01]  /*12c0*/  FSETP.LT.OR P3, PT, R23, -R31, !P3 ;  /* 0x8000001f1700720b */ /* 0x000fe20005f61400 */
[----:B------:R-:W-:Y:S01]  /*12d0*/  IMAD.IADD R23, R25, 0x1, R18 ;  /* 0x0000000119177824 */ /* 0x000fe200078e0212 */
[----:B------:R-:W-:Y:S01]  /*12e0*/  SEL R25, RZ, 0x1, !P4 ;  /* 0x00000001ff197807 */ /* 0x000fe20006000000 */
[----:B------:R-:W0:Y:S01]  /*12f0*/  S2R R20, SR_TID.X ;  /* 0x0000000000147919 */ /* 0x000e220000002100 */
[----:B------:R-:W-:-:S02]  /*1300*/  FSETP.GTU.AND P4, PT, R26, RZ, PT ;  /* 0x000000ff1a00720b */ /* 0x000fc40003f8c000 */
[----:B------:R-:W-:Y:S01]  /*1310*/  SEL R18, RZ, 0x1fffe, !P0 ;  /* 0x0001fffeff127807 */ /* 0x000fe20004000000 */
[--C-:B------:R-:W-:Y:S01]  /*1320*/  FADD R35, R50, R31.reuse ;  /* 0x0000001f32237221 */ /* 0x100fe20000000000 */
[----:B------:R-:W-:Y:S01]  /*1330*/  FADD R28, R34, R31 ;  /* 0x0000001f221c7221 */ /* 0x000fe20000000000 */
[----:B------:R-:W-:Y:S01]  /*1340*/  FSETP.LT.OR P4, PT, R16, -R31, !P4 ;  /* 0x8000001f1000720b */ /* 0x000fe20006781400 */
[----:B------:R-:W-:Y:S01]  /*1350*/  IMAD.WIDE R16, R17, 0x4, R46 ;  /* 0x0000000411107825 */ /* 0x000fe200078e022e */
[----:B------:R-:W-:-:S03]  /*1360*/  SEL R26, RZ, 0x1, !P3 ;  /* 0x00000001ff1a7807 */ /* 0x000fc60005800000 */
[----:B------:R-:W-:Y:S02]  /*1370*/  IMAD.IADD R27, R27, 0x1, R18 ;  /* 0x000000011b1b7824 */ /* 0x000fe400078e0212 */
[----:B------:R-:W-:Y:S01]  /*1380*/  IMAD.WIDE R18, R19, 0x4, R46 ;  /* 0x0000000413127825 */ /* 0x000fe200078e022e */
[----:B------:R-:W-:-:S03]  /*1390*/  FSETP.GTU.AND P1, PT, R35, RZ, PT ;  /* 0x000000ff2300720b */ /* 0x000fc60003f2c000 */
[----:B------:R-:W-:Y:S01]  /*13a0*/  IMAD.WIDE R46, R21, 0x4, R46 ;  /* 0x00000004152e7825 */ /* 0x000fe200078e022e */
[----:B------:R-:W-:-:S03]  /*13b0*/  FSETP.GTU.AND P3, PT, R28, RZ, PT ;  /* 0x000000ff1c00720b */ /* 0x000fc60003f6c000 */
[--C-:B------:R-:W-:Y:S01]  /*13c0*/  FADD R28, R22, R31.reuse ;  /* 0x0000001f161c7221 */ /* 0x100fe20000000000 */
[----:B------:R1:W-:Y:S01]  /*13d0*/  @!P6 STG.E.128 desc[UR6][R16.64], R8 ;  /* 0x000000081000e986 */ /* 0x0003e2000c101d06 */
[----:B------:R-:W-:Y:S01]  /*13e0*/  FSETP.LT.OR P1, PT, R50, -R31, !P1 ;  /* 0x8000001f3200720b */ /* 0x000fe20004f21400 */
[----:B------:R-:W-:Y:S02]  /*13f0*/  FADD R21, R38, R31 ;  /* 0x0000001f26157221 */ /* 0x000fe40000000000 */
[----:B------:R-:W-:Y:S04]  /*1400*/  @!P6 STG.E.128 desc[UR6][R18.64], R12 ;  /* 0x0000000c1200e986 */ /* 0x000fe8000c101d06 */
[----:B------:R2:W-:Y:S01]  /*1410*/  @!P6 STG.E.128 desc[UR6][R46.64], R4 ;  /* 0x000000042e00e986 */ /* 0x0005e2000c101d06 */
[----:B------:R-:W-:-:S02]  /*1420*/  FSETP.GTU.AND P6, PT, R28, RZ, PT ;  /* 0x000000ff1c00720b */ /* 0x000fc40003fcc000 */
[----:B------:R-:W-:Y:S02]  /*1430*/  SEL R28, RZ, 0x1, !P1 ;  /* 0x00000001ff1c7807 */ /* 0x000fe40004800000 */
[-C--:B------:R-:W-:Y:S02]  /*1440*/  FSETP.LT.OR P3, PT, R34, -R31.reuse, !P3 ;  /* 0x8000001f2200720b */ /* 0x080fe40005f61400 */
[----:B------:R-:W-:Y:S01]  /*1450*/  FSETP.GTU.AND P1, PT, R21, RZ, PT ;  /* 0x000000ff1500720b */ /* 0x000fe20003f2c000 */
[--C-:B------:R-:W-:Y:S01]  /*1460*/  FADD R21, R40, R31.reuse ;  /* 0x0000001f28157221 */ /* 0x100fe20000000000 */
[----:B------:R-:W-:Y:S01]  /*1470*/  FSETP.LT.OR P6, PT, R22, -R31, !P6 ;  /* 0x8000001f1600720b */ /* 0x000fe200077c1400 */
[--C-:B-1----:R-:W-:Y:S01]  /*1480*/  FADD R9, R42, R31.reuse ;  /* 0x0000001f2a097221 */ /* 0x102fe20000000000 */
[----:B------:R-:W-:Y:S01]  /*1490*/  FADD R8, R44, R31 ;  /* 0x0000001f2c087221 */ /* 0x000fe20000000000 */
[----:B------:R-:W-:Y:S02]  /*14a0*/  SEL R29, RZ, 0x1fffe, !P3 ;  /* 0x0001fffeff1d7807 */ /* 0x000fe40005800000 */
[----:B--2---:R-:W-:-:S02]  /*14b0*/  SEL R5, RZ, 0x1, !P4 ;  /* 0x00000001ff057807 */ /* 0x004fc40006000000 */
[----:B------:R-:W-:Y:S02]  /*14c0*/  SEL R7, RZ, 0x1, !P6 ;  /* 0x00000001ff077807 */ /* 0x000fe40007000000 */
[----:B------:R-:W-:Y:S02]  /*14d0*/  SEL R4, RZ, 0x1, !P2 ;  /* 0x00000001ff047807 */ /* 0x000fe40005000000 */
[----:B------:R-:W-:Y:S02]  /*14e0*/  FSETP.GTU.AND P4, PT, R21, RZ, PT ;  /* 0x000000ff1500720b */ /* 0x000fe40003f8c000 */
[----:B------:R-:W-:Y:S02]  /*14f0*/  FSETP.GTU.AND P6, PT, R9, RZ, PT ;  /* 0x000000ff0900720b */ /* 0x000fe40003fcc000 */
[----:B------:R-:W-:Y:S01]  /*1500*/  FSETP.GTU.AND P2, PT, R8, RZ, PT ;  /* 0x000000ff0800720b */ /* 0x000fe20003f4c000 */
[----:B------:R-:W-:Y:S01]  /*1510*/  IMAD.IADD R24, R24, 0x1, R29 ;  /* 0x0000000118187824 */ /* 0x000fe200078e021d */
[----:B------:R-:W-:-:S02]  /*1520*/  FSETP.LT.OR P1, PT, R38, -R31, !P1 ;  /* 0x8000001f2600720b */ /* 0x000fc40004f21400 */
[-C--:B------:R-:W-:Y:S02]  /*1530*/  FSETP.LT.OR P4, PT, R40, -R31.reuse, !P4 ;  /* 0x8000001f2800720b */ /* 0x080fe40006781400 */
[-C--:B------:R-:W-:Y:S02]  /*1540*/  FSETP.LT.OR P6, PT, R42, -R31.reuse, !P6 ;  /* 0x8000001f2a00720b */ /* 0x080fe400077c1400 */
[----:B------:R-:W-:Y:S02]  /*1550*/  FSETP.LT.OR P2, PT, R44, -R31, !P2 ;  /* 0x8000001f2c00720b */ /* 0x000fe40005741400 */
[----:B0-----:R-:W-:Y:S01]  /*1560*/  LOP3.LUT R20, R20, 0xff, RZ, 0xc0, !PT ;  /* 0x000000ff14147812 */ /* 0x001fe200078ec0ff */
[----:B------:R-:W-:Y:S01]  /*1570*/  BAR.SYNC.DEFER_BLOCKING 0x0 ;  /* 0x0000000000007b1d */ /* 0x000fe20000010000 */
[----:B------:R-:W-:Y:S02]  /*1580*/  LOP3.LUT R23, R23, 0x1, RZ, 0xc0, !PT ;  /* 0x0000000117177812 */ /* 0x000fe400078ec0ff */
[----:B------:R-:W-:-:S02]  /*1590*/  SEL R6, RZ, 0x1, !P0 ;  /* 0x00000001ff067807 */ /* 0x000fc40004000000 */
[----:B------:R-:W-:Y:S02]  /*15a0*/  LOP3.LUT R27, R27, 0x1, RZ, 0xc0, !PT ;  /* 0x000000011b1b7812 */ /* 0x000fe400078ec0ff */
[----:B------:R-:W-:Y:S02]  /*15b0*/  SEL R8, RZ, 0x1, !P3 ;  /* 0x00000001ff087807 */ /* 0x000fe40005800000 */
[----:B------:R-:W-:Y:S02]  /*15c0*/  LOP3.LUT R24, R24, 0x1, RZ, 0xc0, !PT ;  /* 0x0000000118187812 */ /* 0x000fe400078ec0ff */
[----:B------:R-:W-:Y:S02]  /*15d0*/  SEL R9, RZ, 0x1, !P1 ;  /* 0x00000001ff097807 */ /* 0x000fe40004800000 */
[----:B------:R-:W-:Y:S02]  /*15e0*/  SEL R12, RZ, 0x1, !P4 ;  /* 0x00000001ff0c7807 */ /* 0x000fe40006000000 */
[----:B------:R-:W-:-:S02]  /*15f0*/  SEL R10, RZ, 0x1, !P6 ;  /* 0x00000001ff0a7807 */ /* 0x000fc40007000000 */
[----:B------:R-:W-:Y:S01]  /*1600*/  SEL R11, RZ, 0x1, !P2 ;  /* 0x00000001ff0b7807 */ /* 0x000fe20005000000 */
[----:B------:R-:W-:Y:S04]  /*1610*/  STS.U8 [R20+UR4], R28 ;  /* 0x0000001c14007988 */ /* 0x000fe80008000004 */
[----:B------:R-:W-:Y:S04]  /*1620*/  STS.U8 [R20+UR4+0x110], R26 ;  /* 0x0001101a14007988 */ /* 0x000fe80008000004 */
        /* <DEDUP_REMOVED lines=13> */
[----:B------:R-:W-:Y:S01]  /*1700*/  STS.U8 [R20+UR4+0xff0], R11 ;  /* 0x000ff00b14007988 */ /* 0x000fe20008000004 */
[----:B------:R-:W-:Y:S06]  /*1710*/  BAR.SYNC.DEFER_BLOCKING 0x0 ;  /* 0x0000000000007b1d */ /* 0x000fec0000010000 */
[----:B------:R-:W0:Y:S01]  /*1720*/  LDS.128 R4, [R2+UR4] ;  /* 0x0000000402047984 */ /* 0x000e220008000c00 */
[----:B------:R-:W-:Y:S01]  /*1730*/  ULDC.64 UR4, c[0x0][0x228] ;  /* 0x00008a0000047ab9 */ /* 0x000fe20000000a00 */
[----:B0-----:R-:W-:-:S02]  /*1740*/  PRMT R8, R4, 0x7772, RZ ;  /* 0x0000777204087816 */ /* 0x001fc400000000ff */
[C---:B------:R-:W-:Y:S02]  /*1750*/  PRMT R13, R4.reuse, 0x7771, RZ ;  /* 0x00007771040d7816 */ /* 0x040fe400000000ff */
[----:B------:R-:W-:Y:S02]  /*1760*/  PRMT R3, R4, 0x7770, RZ ;  /* 0x0000777004037816 */ /* 0x000fe400000000ff */
[----:B------:R-:W-:Y:S02]  /*1770*/  PRMT R8, R13, 0x5410, R8 ;  /* 0x000054100d087816 */ /* 0x000fe40000000008 */
[----:B------:R-:W-:Y:S02]  /*1780*/  SHF.R.U32.HI R15, RZ, 0x18, R4 ;  /* 0x00000018ff0f7819 */ /* 0x000fe40000011604 */
[C---:B------:R-:W-:Y:S02]  /*1790*/  PRMT R9, R5.reuse, 0x7772, RZ ;  /* 0x0000777205097816 */ /* 0x040fe400000000ff */
[----:B------:R-:W-:-:S02]  /*17a0*/  PRMT R12, R5, 0x7771, RZ ;  /* 0x00007771050c7816 */ /* 0x000fc400000000ff */
[----:B------:R-:W-:Y:S02]  /*17b0*/  PRMT R4, R5, 0x7770, RZ ;  /* 0x0000777005047816 */ /* 0x000fe400000000ff */
[----:B------:R-:W-:Y:S02]  /*17c0*/  SHF.R.U32.HI R18, RZ, 0x18, R5 ;  /* 0x00000018ff127819 */ /* 0x000fe40000011605 */
[C---:B------:R-:W-:Y:S02]  /*17d0*/  PRMT R5, R6.reuse, 0x7772, RZ ;  /* 0x0000777206057816 */ /* 0x040fe400000000ff */
[----:B------:R-:W-:Y:S02]  /*17e0*/  PRMT R10, R6, 0x7771, RZ ;  /* 0x00007771060a7816 */ /* 0x000fe400000000ff */
[C---:B------:R-:W-:Y:S02]  /*17f0*/  PRMT R11, R7.reuse, 0x7772, RZ ;  /* 0x00007772070b7816 */ /* 0x040fe400000000ff */
[----:B------:R-:W-:-:S02]  /*1800*/  PRMT R14, R7, 0x7771, RZ ;  /* 0x00007771070e7816 */ /* 0x000fc400000000ff */
[----:B------:R-:W-:Y:S02]  /*1810*/  LOP3.LUT R8, R8, 0x10001, RZ, 0xc0, !PT ;  /* 0x0001000108087812 */ /* 0x000fe400078ec0ff */
[----:B------:R-:W-:Y:S02]  /*1820*/  PRMT R9, R12, 0x5410, R9 ;  /* 0x000054100c097816 */ /* 0x000fe40000000009 */
[----:B------:R-:W-:Y:S02]  /*1830*/  LOP3.LUT R16, R3, 0x1, RZ, 0xc0, !PT ;  /* 0x0000000103107812 */ /* 0x000fe400078ec0ff */
[----:B------:R-:W-:Y:S02]  /*1840*/  PRMT R5, R10, 0x5410, R5 ;  /* 0x000054100a057816 */ /* 0x000fe40000000005 */
[----:B------:R-:W-:Y:S02]  /*1850*/  LOP3.LUT R3, R8, 0xffff, RZ, 0xc0, !PT ;  /* 0x0000ffff08037812 */ /* 0x000fe400078ec0ff */
[----:B------:R-:W-:-:S02]  /*1860*/  PRMT R11, R14, 0x5410, R11 ;  /* 0x000054100e0b7816 */ /* 0x000fc4000000000b */
[----:B------:R-:W-:Y:S02]  /*1870*/  PRMT R2, R6, 0x7770, RZ ;  /* 0x0000777006027816 */ /* 0x000fe400000000ff */
[----:B------:R-:W-:Y:S02]  /*1880*/  SHF.R.U32.HI R19, RZ, 0x18, R6 ;  /* 0x00000018ff137819 */ /* 0x000fe40000011606 */
[----:B------:R-:W-:Y:S02]  /*1890*/  PRMT R6, R7, 0x7770, RZ ;  /* 0x0000777007067816 */ /* 0x000fe400000000ff */
[----:B------:R-:W-:Y:S02]  /*18a0*/  LOP3.LUT R9, R9, 0x10001, RZ, 0xc0, !PT ;  /* 0x0001000109097812 */ /* 0x000fe400078ec0ff */
[----:B------:R-:W-:Y:S02]  /*18b0*/  SHF.R.U32.HI R20, RZ, 0x18, R7 ;  /* 0x00000018ff147819 */ /* 0x000fe40000011607 */
[----:B------:R-:W-:-:S02]  /*18c0*/  LOP3.LUT R5, R5, 0x10001, RZ, 0xc0, !PT ;  /* 0x0001000105057812 */ /* 0x000fc400078ec0ff */
[----:B------:R-:W-:Y:S02]  /*18d0*/  PRMT R7, R16, 0x3340, R3 ;  /* 0x0000334010077816 */ /* 0x000fe40000000003 */
[----:B------:R-:W-:Y:S02]  /*18e0*/  LOP3.LUT R11, R11, 0x10001, RZ, 0xc0, !PT ;  /* 0x000100010b0b7812 */ /* 0x000fe400078ec0ff */
[----:B------:R-:W-:Y:S02]  /*18f0*/  SGXT.U32 R3, R15, 0x1 ;  /* 0x000000010f03781a */ /* 0x000fe40000000000 */
[----:B------:R-:W-:Y:S02]  /*1900*/  LOP3.LUT R13, R4, 0x1, RZ, 0xc0, !PT ;  /* 0x00000001040d7812 */ /* 0x000fe400078ec0ff */
[----:B------:R-:W-:Y:S02]  /*1910*/  LOP3.LUT R15, R2, 0x1, RZ, 0xc0, !PT ;  /* 0x00000001020f7812 */ /* 0x000fe400078ec0ff */
[----:B------:R-:W-:-:S02]  /*1920*/  LOP3.LUT R17, R6, 0x1, RZ, 0xc0, !PT ;  /* 0x0000000106117812 */ /* 0x000fc400078ec0ff */
[----:B------:R-:W-:Y:S02]  /*1930*/  LOP3.LUT R4, R9, 0xffff, RZ, 0xc0, !PT ;  /* 0x0000ffff09047812 */ /* 0x000fe400078ec0ff */
[----:B------:R-:W-:Y:S02]  /*1940*/  PRMT R2, R8, 0x7732, RZ ;  /* 0x0000773208027816 */ /* 0x000fe400000000ff */
[----:B------:R-:W-:Y:S02]  /*1950*/  LOP3.LUT R6, R5, 0xffff, RZ, 0xc0, !PT ;  /* 0x0000ffff05067812 */ /* 0x000fe400078ec0ff */
[----:B------:R-:W-:Y:S02]  /*1960*/  LOP3.LUT R10, R11, 0xffff, RZ, 0xc0, !PT ;  /* 0x0000ffff0b0a7812 */ /* 0x000fe400078ec0ff */
[----:B------:R-:W-:Y:S02]  /*1970*/  PRMT R8, R13, 0x3340, R4 ;  /* 0x000033400d087816 */ /* 0x000fe40000000004 */
[----:B------:R-:W-:-:S02]  /*1980*/  PRMT R15, R15, 0x3340, R6 ;  /* 0x000033400f0f7816 */ /* 0x000fc40000000006 */
[----:B------:R-:W-:Y:S02]  /*1990*/  PRMT R4, R2, 0x3340, R3 ;  /* 0x0000334002047816 */ /* 0x000fe40000000003 */
[----:B------:R-:W-:Y:S02]  /*19a0*/  PRMT R14, R17, 0x3340, R10 ;  /* 0x00003340110e7816 */ /* 0x000fe4000000000a */
[----:B------:R-:W-:Y:S02]  /*19b0*/  SGXT.U32 R6, R18, 0x1 ;  /* 0x000000011206781a */ /* 0x000fe40000000000 */
[----:B------:R-:W-:Y:S02]  /*19c0*/  PRMT R3, R9, 0x7732, RZ ;  /* 0x0000773209037816 */ /* 0x000fe400000000ff */
[----:B------:R-:W-:Y:S02]  /*19d0*/  SGXT.U32 R10, R19, 0x1 ;  /* 0x00000001130a781a */ /* 0x000fe40000000000 */
[----:B------:R-:W-:-:S02]  /*19e0*/  PRMT R9, R5, 0x7732, RZ ;  /* 0x0000773205097816 */ /* 0x000fc400000000ff */
[----:B------:R-:W-:Y:S02]  /*19f0*/  PRMT R11, R11, 0x7732, RZ ;  /* 0x000077320b0b7816 */ /* 0x000fe400000000ff */
[----:B------:R-:W-:Y:S02]  /*1a00*/  SGXT.U32 R12, R20, 0x1 ;  /* 0x00000001140c781a */ /* 0x000fe40000000000 */
[----:B------:R-:W-:Y:S02]  /*1a10*/  IADD3 R2, P0, R0, UR4, RZ ;  /* 0x0000000400027c10 */ /* 0x000fe4000ff1e0ff */
[----:B------:R-:W-:Y:S02]  /*1a20*/  PRMT R5, R3, 0x3340, R6 ;  /* 0x0000334003057816 */ /* 0x000fe40000000006 */
[----:B------:R-:W-:Y:S02]  /*1a30*/  PRMT R6, R9, 0x3340, R10 ;  /* 0x0000334009067816 */ /* 0x000fe4000000000a */
[----:B------:R-:W-:-:S02]  /*1a40*/  PRMT R11, R11, 0x3340, R12 ;  /* 0x000033400b0b7816 */ /* 0x000fc4000000000c */
[----:B------:R-:W-:Y:S02]  /*1a50*/  LEA.HI.X.SX32 R3, R0, UR5, 0x1, P0 ;  /* 0x0000000500037c11 */ /* 0x000fe400080f0eff */
[----:B------:R-:W-:Y:S02]  /*1a60*/  PRMT R4, R7, 0x5410, R4 ;  /* 0x0000541007047816 */ /* 0x000fe40000000004 */
[----:B------:R-:W-:Y:S02]  /*1a70*/  PRMT R5, R8, 0x5410, R5 ;  /* 0x0000541008057816 */ /* 0x000fe40000000005 */
[----:B------:R-:W-:Y:S02]  /*1a80*/  PRMT R6, R15, 0x5410, R6 ;  /* 0x000054100f067816 */ /* 0x000fe40000000006 */
[----:B------:R-:W-:Y:S01]  /*1a90*/  PRMT R7, R14, 0x5410, R11 ;  /* 0x000054100e077816 */ /* 0x000fe2000000000b */
[----:B------:R-:W-:Y:S06]  /*1aa0*/  @P5 EXIT ;  /* 0x000000000000594d */ /* 0x000fec0003800000 */
[----:B------:R-:W-:Y:S01]  /*1ab0*/  STG.E.128 desc[UR6][R2.64], R4 ;  /* 0x0000000402007986 */ /* 0x000fe2000c101d06 */
[----:B------:R-:W-:Y:S05]  /*1ac0*/  EXIT ;  /* 0x000000000000794d */ /* 0x000fea0003800000 */
.L_x_0:
[----:B------:R-:W-:-:S00]  /*1ad0*/  BRA `(.L_x_0) ;  /* 0xfffffffc00fc7947 */ /* 0x000fc0000383ffff */
[----:B------:R-:W-:-:S00]  /*1ae0*/  NOP ;  /* 0x0000000000007918 */ /* 0x000fc00000000000 */
        /* <DEDUP_REMOVED lines=9> */
.L_x_1:


//--------------------- .nv.shared.triton_poi_fused_convolution_relu_threshold_backward_21 --------------------------
	.section	.nv.shared.triton_poi_fused_convolution_relu_threshold_backward_21,"aw",@nobits
	.sectionflags	@""
	.align	16
	.zero		1024


//--------------------- .nv.constant0.triton_poi_fused_convolution_relu_threshold_backward_21 --------------------------
	.section	.nv.constant0.triton_poi_fused_convolution_relu_threshold_backward_21,"a",@progbits
	.sectionflags	@""
	.align	4
.nv.constant0.triton_poi_fused_convolution_relu_threshold_backward_21:
	.zero		568
